//
// Generated by NVIDIA NVVM Compiler
//
// Compiler Build ID: CL-36424714
// Cuda compilation tools, release 13.0, V13.0.88
// Based on NVVM 20.0.0
//

.version 9.0
.target sm_100
.address_size 64

	// .globl	_Z7computefffffffff
.extern .func  (.param .b32 func_retval0) vprintf
(
	.param .b64 vprintf_param_0,
	.param .b64 vprintf_param_1
)
;
.global .align 1 .b8 $str[7] = {37, 46, 49, 55, 103, 10};
.global .align 4 .b8 __cudart_i2opi_f[24] = {65, 144, 67, 60, 153, 149, 98, 219, 192, 221, 52, 245, 209, 87, 39, 252, 41, 21, 68, 78, 110, 131, 249, 162};

.visible .entry _Z7computefffffffff(
	.param .f32 _Z7computefffffffff_param_0,
	.param .f32 _Z7computefffffffff_param_1,
	.param .f32 _Z7computefffffffff_param_2,
	.param .f32 _Z7computefffffffff_param_3,
	.param .f32 _Z7computefffffffff_param_4,
	.param .f32 _Z7computefffffffff_param_5,
	.param .f32 _Z7computefffffffff_param_6,
	.param .f32 _Z7computefffffffff_param_7,
	.param .f32 _Z7computefffffffff_param_8
)
{
	.local .align 8 .b8 	__local_depot0[40];
	.reg .b64 	%SP;
	.reg .b64 	%SPL;
	.reg .pred 	%p<11>;
	.reg .b32 	%r<44>;
	.reg .b32 	%f<59>;
	.reg .b64 	%rd<25>;
	.reg .b64 	%fd<4>;

	mov.u64 	%SPL, __local_depot0;
	cvta.local.u64 	%SP, %SPL;
	ld.param.f32 	%f58, [_Z7computefffffffff_param_0];
	ld.param.f32 	%f12, [_Z7computefffffffff_param_1];
	ld.param.f32 	%f13, [_Z7computefffffffff_param_2];
	ld.param.f32 	%f10, [_Z7computefffffffff_param_7];
	ld.param.f32 	%f11, [_Z7computefffffffff_param_8];
	add.u64 	%rd1, %SPL, 0;
	sub.f32 	%f14, %f12, %f13;
	abs.f32 	%f15, %f14;
	mov.f32 	%f16, 0f3FB8AA3B;
	mul.rn.f32 	%f17, %f15, %f16;
	cvt.rzi.f32.f32 	%f18, %f17;
	abs.f32 	%f19, %f18;
	setp.gt.f32 	%p1, %f19, 0f42FC0000;
	mov.f32 	%f20, 0f42FC0000;
	copysign.f32 	%f21, %f18, %f20;
	selp.f32 	%f22, %f21, %f18, %p1;
	fma.rn.f32 	%f23, %f22, 0fBF317218, %f15;
	fma.rn.f32 	%f24, %f22, 0f3102E308, %f23;
	mul.f32 	%f25, %f24, 0f3FB8AA3B;
	add.f32 	%f26, %f22, 0f4B40007D;
	mov.b32 	%r15, %f26;
	shl.b32 	%r16, %r15, 23;
	mov.b32 	%f27, %r16;
	ex2.approx.ftz.f32 	%f28, %f25;
	mul.f32 	%f29, %f28, %f27;
	mov.f32 	%f30, 0f3E000000;
	div.approx.ftz.f32 	%f31, %f30, %f29;
	fma.rn.f32 	%f32, %f29, 0f40000000, %f31;
	mov.f32 	%f33, 0f7B8B2FDC;
	sub.f32 	%f34, %f33, %f32;
	setp.leu.f32 	%p2, %f58, %f34;
	@%p2 bra 	$L__BB0_10;
	add.f32 	%f35, %f10, 0f83E5CF48;
	sub.f32 	%f36, %f35, %f11;
	cvt.rpi.f32.f32 	%f37, %f36;
	neg.f32 	%f1, %f37;
	mul.f32 	%f38, %f37, 0fBF22F983;
	cvt.rni.s32.f32 	%r43, %f38;
	cvt.rn.f32.s32 	%f39, %r43;
	fma.rn.f32 	%f40, %f39, 0fBFC90FDA, %f1;
	fma.rn.f32 	%f41, %f39, 0fB3A22168, %f40;
	fma.rn.f32 	%f57, %f39, 0fA7C234C5, %f41;
	abs.f32 	%f3, %f1;
	setp.ltu.f32 	%p3, %f3, 0f47CE4780;
	@%p3 bra 	$L__BB0_9;
	setp.neu.f32 	%p4, %f3, 0f7F800000;
	@%p4 bra 	$L__BB0_4;
	mov.f32 	%f44, 0f00000000;
	mul.rn.f32 	%f57, %f1, %f44;
	mov.b32 	%r43, 0;
	bra.uni 	$L__BB0_9;
$L__BB0_4:
	mov.b32 	%r2, %f1;
	shl.b32 	%r18, %r2, 8;
	or.b32  	%r3, %r18, -2147483648;
	mov.b64 	%rd24, 0;
	mov.b32 	%r40, 0;
	mov.u64 	%rd22, __cudart_i2opi_f;
	mov.u64 	%rd23, %rd1;
$L__BB0_5:
	.pragma "nounroll";
	ld.global.nc.u32 	%r19, [%rd22];
	mad.wide.u32 	%rd12, %r19, %r3, %rd24;
	shr.u64 	%rd24, %rd12, 32;
	st.local.u32 	[%rd23], %rd12;
	add.s32 	%r40, %r40, 1;
	add.s64 	%rd23, %rd23, 4;
	add.s64 	%rd22, %rd22, 4;
	setp.ne.s32 	%p5, %r40, 6;
	@%p5 bra 	$L__BB0_5;
	shr.u32 	%r20, %r2, 23;
	st.local.u32 	[%rd1+24], %rd24;
	and.b32  	%r6, %r20, 31;
	and.b32  	%r21, %r20, 224;
	add.s32 	%r22, %r21, -128;
	shr.u32 	%r23, %r22, 5;
	mul.wide.u32 	%rd13, %r23, 4;
	sub.s64 	%rd8, %rd1, %rd13;
	ld.local.u32 	%r41, [%rd8+24];
	ld.local.u32 	%r42, [%rd8+20];
	setp.eq.s32 	%p6, %r6, 0;
	@%p6 bra 	$L__BB0_8;
	shf.l.wrap.b32 	%r41, %r42, %r41, %r6;
	ld.local.u32 	%r24, [%rd8+16];
	shf.l.wrap.b32 	%r42, %r24, %r42, %r6;
$L__BB0_8:
	shr.u32 	%r25, %r41, 30;
	shf.l.wrap.b32 	%r26, %r42, %r41, 2;
	shl.b32 	%r27, %r42, 2;
	shr.u32 	%r28, %r26, 31;
	add.s32 	%r29, %r28, %r25;
	neg.s32 	%r30, %r29;
	setp.lt.s32 	%p7, %r2, 0;
	selp.b32 	%r43, %r30, %r29, %p7;
	xor.b32  	%r31, %r26, %r2;
	shr.s32 	%r32, %r26, 31;
	xor.b32  	%r33, %r32, %r26;
	xor.b32  	%r34, %r32, %r27;
	cvt.u64.u32 	%rd14, %r33;
	shl.b64 	%rd15, %rd14, 32;
	cvt.u64.u32 	%rd16, %r34;
	or.b64  	%rd17, %rd15, %rd16;
	cvt.rn.f64.s64 	%fd1, %rd17;
	mul.f64 	%fd2, %fd1, 0d3BF921FB54442D19;
	cvt.rn.f32.f64 	%f42, %fd2;
	neg.f32 	%f43, %f42;
	setp.lt.s32 	%p8, %r31, 0;
	selp.f32 	%f57, %f43, %f42, %p8;
$L__BB0_9:
	mul.rn.f32 	%f45, %f57, %f57;
	and.b32  	%r36, %r43, 1;
	setp.eq.b32 	%p9, %r36, 1;
	selp.f32 	%f46, 0f3F800000, %f57, %p9;
	fma.rn.f32 	%f47, %f45, %f46, 0f00000000;
	fma.rn.f32 	%f48, %f45, 0f37CBAC00, 0fBAB607ED;
	selp.f32 	%f49, %f48, 0fB94D4153, %p9;
	selp.f32 	%f50, 0f3D2AAABB, 0f3C0885E4, %p9;
	fma.rn.f32 	%f51, %f49, %f45, %f50;
	selp.f32 	%f52, 0fBEFFFFFF, 0fBE2AAAA8, %p9;
	fma.rn.f32 	%f53, %f51, %f45, %f52;
	fma.rn.f32 	%f54, %f53, %f47, %f46;
	and.b32  	%r37, %r43, 2;
	setp.eq.s32 	%p10, %r37, 0;
	mov.f32 	%f55, 0f00000000;
	sub.f32 	%f56, %f55, %f54;
	selp.f32 	%f58, %f54, %f56, %p10;
$L__BB0_10:
	add.u64 	%rd18, %SP, 32;
	add.u64 	%rd19, %SPL, 32;
	cvt.f64.f32 	%fd3, %f58;
	st.local.f64 	[%rd19], %fd3;
	mov.u64 	%rd20, $str;
	cvta.global.u64 	%rd21, %rd20;
	{ // callseq 0, 0
	.param .b64 param0;
	st.param.b64 	[param0], %rd21;
	.param .b64 param1;
	st.param.b64 	[param1], %rd18;
	.param .b32 retval0;
	call.uni (retval0), 
	vprintf, 
	(
	param0, 
	param1
	);
	ld.param.b32 	%r38, [retval0];
	} // callseq 0
	ret;

}


// ===== COMPILED SASS (sm_100) =====

	.target	sm_100

	.elftype	@"ET_EXEC"


//--------------------- .note.nv.tkinfo           --------------------------
	.section	.note.nv.tkinfo,"",@"SHT_NOTE"
	.sectionflags	@"SHF_NOTE_NV_TKINFO"
	.tkinfo
        /*0018*/ 	.word	0x00000002
        /*0030*/ 	.string	""
        /*0030*/ 	.string	"ptxas"
        /*0030*/ 	.string	"Cuda compilation tools, release 13.0, V13.0.88"
        /*0030*/ 	.string	"Build cuda_13.0.r13.0/compiler.36424714_0"
        /*0030*/ 	.string	"-arch sm_100 -m 64 "



//--------------------- .note.nv.cuinfo           --------------------------
	.section	.note.nv.cuinfo,"",@"SHT_NOTE"
	.sectionflags	@"SHF_NOTE_NV_CUINFO"
        /*0018*/ 	.short	0x0002
        /*001a*/ 	.short	0x0064
        /*001c*/ 	.short	0x0082
	.zero		2


//--------------------- .nv.info                  --------------------------
	.section	.nv.info,"",@"SHT_CUDA_INFO"
	.align	4


	//----- nvinfo : EIATTR_REGCOUNT
	.align		4
        /*0000*/ 	.byte	0x04, 0x2f
        /*0002*/ 	.short	(.L_3 - .L_2)
	.align		4
.L_2:
        /*0004*/ 	.word	index@(_Z7computefffffffff)
        /*0008*/ 	.word	0x00000018


	//----- nvinfo : EIATTR_FRAME_SIZE
	.align		4
.L_3:
        /*000c*/ 	.byte	0x04, 0x11
        /*000e*/ 	.short	(.L_5 - .L_4)
	.align		4
.L_4:
        /*0010*/ 	.word	index@(_Z7computefffffffff)
        /*0014*/ 	.word	0x00000028


	//----- nvinfo : EIATTR_MIN_STACK_SIZE
	.align		4
.L_5:
        /*0018*/ 	.byte	0x04, 0x12
        /*001a*/ 	.short	(.L_7 - .L_6)
	.align		4
.L_6:
        /*001c*/ 	.word	index@(_Z7computefffffffff)
        /*0020*/ 	.word	0x00000028
.L_7:


//--------------------- .nv.compat                --------------------------
	.section	.nv.compat,"",@"SHT_CUDA_COMPAT_INFO"
	.align	4
        /*0000*/ 	.byte	0x02, 0x09, 0x00, 0x00, 0x02, 0x02, 0x01, 0x00, 0x02, 0x05, 0x05, 0x00, 0x03, 0x07, 0x01, 0x01
        /*0010*/ 	.byte	0x02, 0x03, 0x00, 0x00, 0x02, 0x06, 0x01, 0x00, 0x04, 0x0b, 0x08, 0x00, 0x01, 0x00, 0x00, 0x00
        /*0020*/ 	.byte	0x00, 0x00, 0x00, 0x00


//--------------------- .nv.info._Z7computefffffffff --------------------------
	.section	.nv.info._Z7computefffffffff,"",@"SHT_CUDA_INFO"
	.sectionflags	@""
	.align	4


	//----- nvinfo : EIATTR_CUDA_API_VERSION
	.align		4
        /*0000*/ 	.byte	0x04, 0x37
        /*0002*/ 	.short	(.L_9 - .L_8)
.L_8:
        /*0004*/ 	.word	0x00000082


	//----- nvinfo : EIATTR_KPARAM_INFO
	.align		4
.L_9:
        /*0008*/ 	.byte	0x04, 0x17
        /*000a*/ 	.short	(.L_11 - .L_10)
.L_10:
        /*000c*/ 	.word	0x00000000
        /*0010*/ 	.short	0x0008
        /*0012*/ 	.short	0x0020
        /*0014*/ 	.byte	0x00, 0xf0, 0x11, 0x00


	//----- nvinfo : EIATTR_KPARAM_INFO
	.align		4
.L_11:
        /*0018*/ 	.byte	0x04, 0x17
        /*001a*/ 	.short	(.L_13 - .L_12)
.L_12:
        /*001c*/ 	.word	0x00000000
        /*0020*/ 	.short	0x0007
        /*0022*/ 	.short	0x001c
        /*0024*/ 	.byte	0x00, 0xf0, 0x11, 0x00


	//----- nvinfo : EIATTR_KPARAM_INFO
	.align		4
.L_13:
        /*0028*/ 	.byte	0x04, 0x17
        /*002a*/ 	.short	(.L_15 - .L_14)
.L_14:
        /*002c*/ 	.word	0x00000000
        /*0030*/ 	.short	0x0006
        /*0032*/ 	.short	0x0018
        /*0034*/ 	.byte	0x00, 0xf0, 0x11, 0x00


	//----- nvinfo : EIATTR_KPARAM_INFO
	.align		4
.L_15:
        /*0038*/ 	.byte	0x04, 0x17
        /*003a*/ 	.short	(.L_17 - .L_16)
.L_16:
        /*003c*/ 	.word	0x00000000
        /*0040*/ 	.short	0x0005
        /*0042*/ 	.short	0x0014
        /*0044*/ 	.byte	0x00, 0xf0, 0x11, 0x00


	//----- nvinfo : EIATTR_KPARAM_INFO
	.align		4
.L_17:
        /*0048*/ 	.byte	0x04, 0x17
        /*004a*/ 	.short	(.L_19 - .L_18)
.L_18:
        /*004c*/ 	.word	0x00000000
        /*0050*/ 	.short	0x0004
        /*0052*/ 	.short	0x0010
        /*0054*/ 	.byte	0x00, 0xf0, 0x11, 0x00


	//----- nvinfo : EIATTR_KPARAM_INFO
	.align		4
.L_19:
        /*0058*/ 	.byte	0x04, 0x17
        /*005a*/ 	.short	(.L_21 - .L_20)
.L_20:
        /*005c*/ 	.word	0x00000000
        /*0060*/ 	.short	0x0003
        /*0062*/ 	.short	0x000c
        /*0064*/ 	.byte	0x00, 0xf0, 0x11, 0x00


	//----- nvinfo : EIATTR_KPARAM_INFO
	.align		4
.L_21:
        /*0068*/ 	.byte	0x04, 0x17
        /*006a*/ 	.short	(.L_23 - .L_22)
.L_22:
        /*006c*/ 	.word	0x00000000
        /*0070*/ 	.short	0x0002
        /*0072*/ 	.short	0x0008
        /*0074*/ 	.byte	0x00, 0xf0, 0x11, 0x00


	//----- nvinfo : EIATTR_KPARAM_INFO
	.align		4
.L_23:
        /*0078*/ 	.byte	0x04, 0x17
        /*007a*/ 	.short	(.L_25 - .L_24)
.L_24:
        /*007c*/ 	.word	0x00000000
        /*0080*/ 	.short	0x0001
        /*0082*/ 	.short	0x0004
        /*0084*/ 	.byte	0x00, 0xf0, 0x11, 0x00


	//----- nvinfo : EIATTR_KPARAM_INFO
	.align		4
.L_25:
        /*0088*/ 	.byte	0x04, 0x17
        /*008a*/ 	.short	(.L_27 - .L_26)
.L_26:
        /*008c*/ 	.word	0x00000000
        /*0090*/ 	.short	0x0000
        /*0092*/ 	.short	0x0000
        /*0094*/ 	.byte	0x00, 0xf0, 0x11, 0x00


	//----- nvinfo : EIATTR_SPARSE_MMA_MASK
	.align		4
.L_27:
        /*0098*/ 	.byte	0x03, 0x50
        /*009a*/ 	.short	0x0000


	//----- nvinfo : EIATTR_MAXREG_COUNT
	.align		4
        /*009c*/ 	.byte	0x03, 0x1b
        /*009e*/ 	.short	0x00ff


	//----- nvinfo : EIATTR_EXTERNS
	.align		4
        /*00a0*/ 	.byte	0x04, 0x0f
        /*00a2*/ 	.short	(.L_29 - .L_28)


	//   ....[0]....
	.align		4
.L_28:
        /*00a4*/ 	.word	index@(vprintf)


	//----- nvinfo : EIATTR_MERCURY_ISA_VERSION
	.align		4
.L_29:
        /*00a8*/ 	.byte	0x03, 0x5f
        /*00aa*/ 	.short	0x0101


	//----- nvinfo : EIATTR_VRC_CTA_INIT_COUNT
	.align		4
        /*00ac*/ 	.byte	0x02, 0x4a
	.zero		1
	.zero		1


	//----- nvinfo : EIATTR_SYSCALL_OFFSETS
	.align		4
        /*00b0*/ 	.byte	0x04, 0x46
        /*00b2*/ 	.short	(.L_31 - .L_30)


	//   ....[0]....
.L_30:
        /*00b4*/ 	.word	0x000007d0


	//----- nvinfo : EIATTR_EXIT_INSTR_OFFSETS
	.align		4
.L_31:
        /*00b8*/ 	.byte	0x04, 0x1c
        /*00ba*/ 	.short	(.L_33 - .L_32)


	//   ....[0]....
.L_32:
        /*00bc*/ 	.word	0x000007e0


	//----- nvinfo : EIATTR_CBANK_PARAM_SIZE
	.align		4
.L_33:
        /*00c0*/ 	.byte	0x03, 0x19
        /*00c2*/ 	.short	0x0024


	//----- nvinfo : EIATTR_PARAM_CBANK
	.align		4
        /*00c4*/ 	.byte	0x04, 0x0a
        /*00c6*/ 	.short	(.L_35 - .L_34)
	.align		4
.L_34:
        /*00c8*/ 	.word	index@(.nv.constant0._Z7computefffffffff)
        /*00cc*/ 	.short	0x0380
        /*00ce*/ 	.short	0x0024


	//----- nvinfo : EIATTR_SW_WAR
	.align		4
.L_35:
        /*00d0*/ 	.byte	0x04, 0x36
        /*00d2*/ 	.short	(.L_37 - .L_36)
.L_36:
        /*00d4*/ 	.word	0x00000008
.L_37:


//--------------------- .nv.callgraph             --------------------------
	.section	.nv.callgraph,"",@"SHT_CUDA_CALLGRAPH"
	.align	4
	.sectionentsize	8
	.align		4
        /*0000*/ 	.word	0x00000000
	.align		4
        /*0004*/ 	.word	0xffffffff
	.align		4
        /*0008*/ 	.word	index@(_Z7computefffffffff)
	.align		4
        /*000c*/ 	.word	index@(vprintf)
	.align		4
        /*0010*/ 	.word	0x00000000
	.align		4
        /*0014*/ 	.word	0xfffffffe
	.align		4
        /*0018*/ 	.word	0x00000000
	.align		4
        /*001c*/ 	.word	0xfffffffd
	.align		4
        /*0020*/ 	.word	0x00000000
	.align		4
        /*0024*/ 	.word	0xfffffffc


//--------------------- .nv.constant4             --------------------------
	.section	.nv.constant4,"a",@progbits
	.align	8
	.align		8
.nv.constant4:
        /*0000*/ 	.dword	vprintf
	.align		8
        /*0008*/ 	.dword	$str
	.align		8
        /*0010*/ 	.dword	__cudart_i2opi_f


//--------------------- .text._Z7computefffffffff --------------------------
	.section	.text._Z7computefffffffff,"ax",@progbits
	.align	128
        .global         _Z7computefffffffff
        .type           _Z7computefffffffff,@function
        .size           _Z7computefffffffff,(.L_x_5 - _Z7computefffffffff)
        .other          _Z7computefffffffff,@"STO_CUDA_ENTRY STV_DEFAULT"
_Z7computefffffffff:
.text._Z7computefffffffff:
[----:B------:R-:W0:Y:S08]  /*0000*/  LDC R1, c[0x0][0x37c] ;  /* 0x0000df00ff017b82 */ /* 0x000e300000000800 */
[----:B------:R-:W1:Y:S01]  /*0010*/  LDC R0, c[0x0][0x388] ;  /* 0x0000e200ff007b82 */ /* 0x000e620000000800 */
[----:B------:R-:W1:Y:S01]  /*0020*/  LDCU.64 UR4, c[0x0][0x380] ;  /* 0x00007000ff0477ac */ /* 0x000e620008000a00 */
[----:B------:R-:W-:-:S02]  /*0030*/  IMAD.MOV.U32 R3, RZ, RZ, 0x42fc0000 ;  /* 0x42fc0000ff037424 */ /* 0x000fc400078e00ff */
[----:B0-----:R-:W-:Y:S01]  /*0040*/  VIADD R1, R1, 0xffffffd8 ;  /* 0xffffffd801017836 */ /* 0x001fe20000000000 */
[----:B------:R-:W0:Y:S03]  /*0050*/  LDCU UR6, c[0x0][0x380] ;  /* 0x00007000ff0677ac */ /* 0x000e260008000800 */
[----:B------:R-:W2:Y:S01]  /*0060*/  LDC R6, c[0x0][0x2f8] ;  /* 0x0000be00ff067b82 */ /* 0x000ea20000000800 */
[----:B-1----:R-:W-:Y:S01]  /*0070*/  FADD R0, -R0, UR5 ;  /* 0x0000000500007e21 */ /* 0x002fe20008000100 */
[----:B------:R-:W1:Y:S03]  /*0080*/  LDCU UR5, c[0x0][0x2fc] ;  /* 0x00005f80ff0577ac */ /* 0x000e660008000800 */
[----:B------:R-:W-:-:S06]  /*0090*/  FMUL R2, |R0|, 1.4426950216293334961 ;  /* 0x3fb8aa3b00027820 */ /* 0x000fcc0000400200 */
[----:B------:R-:W3:Y:S02]  /*00a0*/  FRND.TRUNC R2, R2 ;  /* 0x0000000200027307 */ /* 0x000ee4000020d000 */
[----:B---3--:R-:W-:Y:S02]  /*00b0*/  FSETP.GT.AND P0, PT, |R2|, 126, PT ;  /* 0x42fc00000200780b */ /* 0x008fe40003f04200 */
[----:B------:R-:W-:-:S04]  /*00c0*/  LOP3.LUT R3, R3, 0x80000000, R2, 0xb8, !PT ;  /* 0x8000000003037812 */ /* 0x000fc800078eb802 */
[----:B------:R-:W-:-:S05]  /*00d0*/  FSEL R3, R3, R2, P0 ;  /* 0x0000000203037208 */ /* 0x000fca0000000000 */
[----:B------:R-:W-:-:S04]  /*00e0*/  FFMA R0, R3, -0.69314718246459960938, |R0| ;  /* 0xbf31721803007823 */ /* 0x000fc80000000400 */
[C---:B------:R-:W-:Y:S01]  /*00f0*/  FFMA R0, R3.reuse, 1.9046542121259335545e-09, R0 ;  /* 0x3102e30803007823 */ /* 0x040fe20000000000 */
[----:B------:R-:W-:-:S03]  /*0100*/  FADD R3, R3, 12583037 ;  /* 0x4b40007d03037421 */ /* 0x000fc60000000000 */
[----:B------:R-:W-:Y:S01]  /*0110*/  FMUL R0, R0, 1.4426950216293334961 ;  /* 0x3fb8aa3b00007820 */ /* 0x000fe20000400000 */
[----:B------:R-:W-:-:S05]  /*0120*/  IMAD.SHL.U32 R3, R3, 0x800000, RZ ;  /* 0x0080000003037824 */ /* 0x000fca00078e00ff */
[----:B------:R-:W3:Y:S02]  /*0130*/  MUFU.EX2 R0, R0 ;  /* 0x0000000000007308 */ /* 0x000ee40000000800 */
[----:B---3--:R-:W-:Y:S01]  /*0140*/  FMUL R3, R3, R0 ;  /* 0x0000000003037220 */ /* 0x008fe20000400000 */
[----:B0-----:R-:W-:-:S05]  /*0150*/  MOV R0, UR6 ;  /* 0x0000000600007c02 */ /* 0x001fca0008000f00 */
[----:B------:R-:W0:Y:S02]  /*0160*/  MUFU.RCP R2, R3 ;  /* 0x0000000300027308 */ /* 0x000e240000001000 */
[----:B0-----:R-:W-:-:S04]  /*0170*/  FMUL.FTZ R2, R2, 0.125 ;  /* 0x3e00000002027820 */ /* 0x001fc80000410000 */
[----:B------:R-:W-:-:S04]  /*0180*/  FFMA R2, R3, 2, R2 ;  /* 0x4000000003027823 */ /* 0x000fc80000000002 */
[----:B------:R-:W-:-:S05]  /*0190*/  FADD R2, -R2, 1.44539993356693161406e+36 ;  /* 0x7b8b2fdc02027421 */ /* 0x000fca0000000100 */
[----:B------:R-:W-:-:S13]  /*01a0*/  FSETP.GEU.AND P0, PT, R2, UR4, PT ;  /* 0x0000000402007c0b */ /* 0x000fda000bf0e000 */
[----:B-12---:R-:W-:Y:S05]  /*01b0*/  @P0 BRA `(.L_x_0) ;  /* 0x00000004005c0947 */ /* 0x006fea0003800000 */
[----:B------:R-:W0:Y:S01]  /*01c0*/  LDC R0, c[0x0][0x39c] ;  /* 0x0000e700ff007b82 */ /* 0x000e220000000800 */
[----:B------:R-:W1:Y:S01]  /*01d0*/  LDCU UR4, c[0x0][0x3a0] ;  /* 0x00007400ff0477ac */ /* 0x000e620008000800 */
[----:B0-----:R-:W-:-:S04]  /*01e0*/  FADD R0, R0, -1.3506999758010188506e-36 ;  /* 0x83e5cf4800007421 */ /* 0x001fc80000000000 */
[----:B-1----:R-:W-:-:S06]  /*01f0*/  FADD R0, R0, -UR4 ;  /* 0x8000000400007e21 */ /* 0x002fcc0008000000 */
[----:B------:R-:W0:Y:S02]  /*0200*/  FRND.CEIL R0, R0 ;  /* 0x0000000000007307 */ /* 0x000e240000209000 */
[C---:B0-----:R-:W-:Y:S01]  /*0210*/  FMUL R2, R0.reuse, -0.63661974668502807617 ;  /* 0xbf22f98300027820 */ /* 0x041fe20000400000 */
[----:B------:R-:W-:-:S05]  /*0220*/  FSETP.GE.AND P0, PT, |R0|, 105615, PT ;  /* 0x47ce47800000780b */ /* 0x000fca0003f06200 */
[----:B------:R-:W0:Y:S02]  /*0230*/  F2I.NTZ R2, R2 ;  /* 0x0000000200027305 */ /* 0x000e240000203100 */
[----:B0-----:R-:W-:-:S05]  /*0240*/  I2FP.F32.S32 R3, R2 ;  /* 0x0000000200037245 */ /* 0x001fca0000201400 */
[----:B------:R-:W-:-:S04]  /*0250*/  FFMA R4, R3, -1.5707962512969970703, -R0 ;  /* 0xbfc90fda03047823 */ /* 0x000fc80000000800 */
[----:B------:R-:W-:-:S04]  /*0260*/  FFMA R4, R3, -7.5497894158615963534e-08, R4 ;  /* 0xb3a2216803047823 */ /* 0x000fc80000000004 */
[----:B------:R-:W-:Y:S01]  /*0270*/  FFMA R3, R3, -5.3903029534742383927e-15, R4 ;  /* 0xa7c234c503037823 */ /* 0x000fe20000000004 */
[----:B------:R-:W-:Y:S06]  /*0280*/  @!P0 BRA `(.L_x_1) ;  /* 0x0000000000e48947 */ /* 0x000fec0003800000 */
[C---:B------:R-:W-:Y:S01]  /*0290*/  FSETP.NEU.AND P0, PT, |R0|.reuse, +INF , PT ;  /* 0x7f8000000000780b */ /* 0x040fe20003f0d200 */
[----:B------:R-:W-:-:S12]  /*02a0*/  FADD R7, -R0, -RZ ;  /* 0x800000ff00077221 */ /* 0x000fd80000000100 */
[----:B------:R-:W-:Y:S01]  /*02b0*/  @!P0 FMUL R3, RZ, -R0 ;  /* 0x80000000ff038220 */ /* 0x000fe20000400000 */
[----:B------:R-:W-:Y:S01]  /*02c0*/  @!P0 IMAD.MOV.U32 R2, RZ, RZ, RZ ;  /* 0x000000ffff028224 */ /* 0x000fe200078e00ff */
[----:B------:R-:W-:Y:S06]  /*02d0*/  @!P0 BRA `(.L_x_1) ;  /* 0x0000000000d08947 */ /* 0x000fec0003800000 */
[----:B------:R-:W-:Y:S02]  /*02e0*/  IMAD.SHL.U32 R2, R7, 0x100, RZ ;  /* 0x0000010007027824 */ /* 0x000fe400078e00ff */
[----:B------:R-:W-:Y:S02]  /*02f0*/  HFMA2 R4, -RZ, RZ, 0, 0 ;  /* 0x00000000ff047431 */ /* 0x000fe400000001ff */
[----:B------:R-:W-:Y:S01]  /*0300*/  IMAD.MOV.U32 R13, RZ, RZ, RZ ;  /* 0x000000ffff0d7224 */ /* 0x000fe200078e00ff */
[----:B------:R-:W0:Y:S01]  /*0310*/  LDCU.64 UR6, c[0x0][0x358] ;  /* 0x00006b00ff0677ac */ /* 0x000e220008000a00 */
[----:B------:R-:W-:Y:S01]  /*0320*/  IMAD.MOV.U32 R0, RZ, RZ, R1 ;  /* 0x000000ffff007224 */ /* 0x000fe200078e0001 */
[----:B------:R-:W-:Y:S01]  /*0330*/  LOP3.LUT R5, R2, 0x80000000, RZ, 0xfc, !PT ;  /* 0x8000000002057812 */ /* 0x000fe200078efcff */
[----:B------:R-:W1:Y:S01]  /*0340*/  LDCU.64 UR8, c[0x4][0x10] ;  /* 0x01000200ff0877ac */ /* 0x000e620008000a00 */
[----:B------:R-:W-:-:S05]  /*0350*/  UMOV UR4, URZ ;  /* 0x000000ff00047c82 */ /* 0x000fca0008000000 */
.L_x_2:
[----:B-1----:R-:W-:Y:S01]  /*0360*/  MOV R8, UR8 ;  /* 0x0000000800087c02 */ /* 0x002fe20008000f00 */
[----:B------:R-:W-:-:S05]  /*0370*/  IMAD.U32 R9, RZ, RZ, UR9 ;  /* 0x00000009ff097e24 */ /* 0x000fca000f8e00ff */
[----:B0-----:R-:W2:Y:S01]  /*0380*/  LDG.E.CONSTANT R2, desc[UR6][R8.64] ;  /* 0x0000000608027981 */ /* 0x001ea2000c1e9900 */
[----:B------:R-:W-:Y:S02]  /*0390*/  UIADD3 UR8, UP0, UPT, UR8, 0x4, URZ ;  /* 0x0000000408087890 */ /* 0x000fe4000ff1e0ff */
[----:B------:R-:W-:Y:S02]  /*03a0*/  UIADD3 UR4, UPT, UPT, UR4, 0x1, URZ ;  /* 0x0000000104047890 */ /* 0x000fe4000fffe0ff */
[----:B------:R-:W-:Y:S02]  /*03b0*/  UIADD3.X UR9, UPT, UPT, URZ, UR9, URZ, UP0, !UPT ;  /* 0x00000009ff097290 */ /* 0x000fe400087fe4ff */
[----:B------:R-:W-:Y:S01]  /*03c0*/  UISETP.NE.AND UP0, UPT, UR4, 0x6, UPT ;  /* 0x000000060400788c */ /* 0x000fe2000bf05270 */
[----:B--2---:R-:W-:-:S03]  /*03d0*/  IMAD.WIDE.U32 R2, R2, R5, RZ ;  /* 0x0000000502027225 */ /* 0x004fc600078e00ff */
[----:B------:R-:W-:-:S05]  /*03e0*/  IADD3 R11, P0, PT, R2, R4, RZ ;  /* 0x00000004020b7210 */ /* 0x000fca0007f1e0ff */
[----:B------:R0:W-:Y:S01]  /*03f0*/  STL [R0], R11 ;  /* 0x0000000b00007387 */ /* 0x0001e20000100800 */
[----:B------:R-:W-:Y:S01]  /*0400*/  IMAD.X R4, R3, 0x1, R13, P0 ;  /* 0x0000000103047824 */ /* 0x000fe200000e060d */
[----:B0-----:R-:W-:Y:S01]  /*0410*/  IADD3 R0, PT, PT, R0, 0x4, RZ ;  /* 0x0000000400007810 */ /* 0x001fe20007ffe0ff */
[----:B------:R-:W-:Y:S06]  /*0420*/  BRA.U UP0, `(.L_x_2) ;  /* 0xfffffffd00cc7547 */ /* 0x000fec000b83ffff */
[----:B------:R-:W-:Y:S01]  /*0430*/  SHF.R.U32.HI R8, RZ, 0x17, R7 ;  /* 0x00000017ff087819 */ /* 0x000fe20000011607 */
[----:B------:R0:W-:Y:S03]  /*0440*/  STL [R1+0x18], R4 ;  /* 0x0000180401007387 */ /* 0x0001e60000100800 */
[C---:B------:R-:W-:Y:S02]  /*0450*/  LOP3.LUT R0, R8.reuse, 0xe0, RZ, 0xc0, !PT ;  /* 0x000000e008007812 */ /* 0x040fe400078ec0ff */
[----:B------:R-:W-:-:S03]  /*0460*/  LOP3.LUT P0, RZ, R8, 0x1f, RZ, 0xc0, !PT ;  /* 0x0000001f08ff7812 */ /* 0x000fc6000780c0ff */
[----:B------:R-:W-:-:S05]  /*0470*/  VIADD R0, R0, 0xffffff80 ;  /* 0xffffff8000007836 */ /* 0x000fca0000000000 */
[----:B------:R-:W-:-:S05]  /*0480*/  SHF.R.U32.HI R0, RZ, 0x5, R0 ;  /* 0x00000005ff007819 */ /* 0x000fca0000011600 */
[----:B------:R-:W-:-:S05]  /*0490*/  IMAD R10, R0, -0x4, R1 ;  /* 0xfffffffc000a7824 */ /* 0x000fca00078e0201 */
[----:B------:R-:W2:Y:S04]  /*04a0*/  LDL R3, [R10+0x18] ;  /* 0x000018000a037983 */ /* 0x000ea80000100800 */
[----:B------:R-:W2:Y:S04]  /*04b0*/  LDL R2, [R10+0x14] ;  /* 0x000014000a027983 */ /* 0x000ea80000100800 */
[----:B------:R-:W3:Y:S01]  /*04c0*/  @P0 LDL R5, [R10+0x10] ;  /* 0x000010000a050983 */ /* 0x000ee20000100800 */
[----:B------:R-:W-:Y:S01]  /*04d0*/  LOP3.LUT R0, R8, 0x1f, RZ, 0xc0, !PT ;  /* 0x0000001f08007812 */ /* 0x000fe200078ec0ff */
[----:B------:R-:W-:Y:S01]  /*04e0*/  UMOV UR6, 0x54442d19 ;  /* 0x54442d1900067882 */ /* 0x000fe20000000000 */
[----:B------:R-:W-:-:S02]  /*04f0*/  UMOV UR7, 0x3bf921fb ;  /* 0x3bf921fb00077882 */ /* 0x000fc40000000000 */
[-C--:B--2---:R-:W-:Y:S02]  /*0500*/  @P0 SHF.L.W.U32.HI R3, R2, R0.reuse, R3 ;  /* 0x0000000002030219 */ /* 0x084fe40000010e03 */
[----:B---3--:R-:W-:Y:S02]  /*0510*/  @P0 SHF.L.W.U32.HI R2, R5, R0, R2 ;  /* 0x0000000005020219 */ /* 0x008fe40000010e02 */
[----:B------:R-:W-:Y:S02]  /*0520*/  ISETP.GE.AND P0, PT, R7, RZ, PT ;  /* 0x000000ff0700720c */ /* 0x000fe40003f06270 */
[C-C-:B------:R-:W-:Y:S01]  /*0530*/  SHF.L.W.U32.HI R0, R2.reuse, 0x2, R3.reuse ;  /* 0x0000000202007819 */ /* 0x140fe20000010e03 */
[----:B------:R-:W-:Y:S01]  /*0540*/  IMAD.SHL.U32 R2, R2, 0x4, RZ ;  /* 0x0000000402027824 */ /* 0x000fe200078e00ff */
[----:B------:R-:W-:Y:S02]  /*0550*/  SHF.R.U32.HI R3, RZ, 0x1e, R3 ;  /* 0x0000001eff037819 */ /* 0x000fe40000011603 */
[----:B------:R-:W-:-:S02]  /*0560*/  SHF.R.S32.HI R5, RZ, 0x1f, R0 ;  /* 0x0000001fff057819 */ /* 0x000fc40000011400 */
[C---:B------:R-:W-:Y:S02]  /*0570*/  LOP3.LUT R7, R0.reuse, R7, RZ, 0x3c, !PT ;  /* 0x0000000700077212 */ /* 0x040fe400078e3cff */
[C---:B------:R-:W-:Y:S02]  /*0580*/  LOP3.LUT R8, R5.reuse, R2, RZ, 0x3c, !PT ;  /* 0x0000000205087212 */ /* 0x040fe400078e3cff */
[----:B------:R-:W-:Y:S02]  /*0590*/  LOP3.LUT R9, R5, R0, RZ, 0x3c, !PT ;  /* 0x0000000005097212 */ /* 0x000fe400078e3cff */
[----:B------:R-:W-:Y:S02]  /*05a0*/  LEA.HI R2, R0, R3, RZ, 0x1 ;  /* 0x0000000300027211 */ /* 0x000fe400078f08ff */
[----:B------:R-:W-:Y:S02]  /*05b0*/  ISETP.GE.AND P1, PT, R7, RZ, PT ;  /* 0x000000ff0700720c */ /* 0x000fe40003f26270 */
[----:B------:R-:W0:Y:S01]  /*05c0*/  I2F.F64.S64 R8, R8 ;  /* 0x0000000800087312 */ /* 0x000e220000301c00 */
[----:B------:R-:W-:-:S05]  /*05d0*/  IADD3 R0, PT, PT, -R2, RZ, RZ ;  /* 0x000000ff02007210 */ /* 0x000fca0007ffe1ff */
[----:B------:R-:W-:Y:S01]  /*05e0*/  @!P0 IMAD.MOV.U32 R2, RZ, RZ, R0 ;  /* 0x000000ffff028224 */ /* 0x000fe200078e0000 */
[----:B0-----:R-:W-:-:S10]  /*05f0*/  DMUL R4, R8, UR6 ;  /* 0x0000000608047c28 */ /* 0x001fd40008000000 */
[----:B------:R-:W0:Y:S02]  /*0600*/  F2F.F32.F64 R4, R4 ;  /* 0x0000000400047310 */ /* 0x000e240000301000 */
[----:B0-----:R-:W-:-:S07]  /*0610*/  FSEL R3, -R4, R4, !P1 ;  /* 0x0000000404037208 */ /* 0x001fce0004800100 */
.L_x_1:
[----:B------:R-:W-:Y:S02]  /*0620*/  IMAD.MOV.U32 R0, RZ, RZ, 0x37cbac00 ;  /* 0x37cbac00ff007424 */ /* 0x000fe400078e00ff */
[----:B------:R-:W-:Y:S01]  /*0630*/  FMUL R5, R3, R3 ;  /* 0x0000000303057220 */ /* 0x000fe20000400000 */
[----:B------:R-:W-:Y:S01]  /*0640*/  LOP3.LUT R4, R2, 0x1, RZ, 0xc0, !PT ;  /* 0x0000000102047812 */ /* 0x000fe200078ec0ff */
[----:B------:R-:W-:Y:S01]  /*0650*/  IMAD.MOV.U32 R7, RZ, RZ, 0x3effffff ;  /* 0x3effffffff077424 */ /* 0x000fe200078e00ff */
[----:B------:R-:W-:Y:S01]  /*0660*/  MOV R8, 0x3d2aaabb ;  /* 0x3d2aaabb00087802 */ /* 0x000fe20000000f00 */
[----:B------:R-:W-:Y:S01]  /*0670*/  FFMA R0, R5, R0, -0.0013887860113754868507 ;  /* 0xbab607ed05007423 */ /* 0x000fe20000000000 */
[----:B------:R-:W-:Y:S02]  /*0680*/  ISETP.NE.U32.AND P0, PT, R4, 0x1, PT ;  /* 0x000000010400780c */ /* 0x000fe40003f05070 */
[----:B------:R-:W-:Y:S02]  /*0690*/  LOP3.LUT P1, RZ, R2, 0x2, RZ, 0xc0, !PT ;  /* 0x0000000202ff7812 */ /* 0x000fe4000782c0ff */
[----:B------:R-:W-:-:S02]  /*06a0*/  FSEL R4, R0, -0.00019574658654164522886, !P0 ;  /* 0xb94d415300047808 */ /* 0x000fc40004000000 */
[----:B------:R-:W-:Y:S02]  /*06b0*/  FSEL R8, R8, 0.0083327032625675201416, !P0 ;  /* 0x3c0885e408087808 */ /* 0x000fe40004000000 */
[----:B------:R-:W-:Y:S02]  /*06c0*/  FSEL R0, R3, 1, P0 ;  /* 0x3f80000003007808 */ /* 0x000fe40000000000 */
[----:B------:R-:W-:Y:S01]  /*06d0*/  FSEL R7, -R7, -0.16666662693023681641, !P0 ;  /* 0xbe2aaaa807077808 */ /* 0x000fe20004000100 */
[C---:B------:R-:W-:Y:S02]  /*06e0*/  FFMA R4, R5.reuse, R4, R8 ;  /* 0x0000000405047223 */ /* 0x040fe40000000008 */
[C---:B------:R-:W-:Y:S02]  /*06f0*/  FFMA R3, R5.reuse, R0, RZ ;  /* 0x0000000005037223 */ /* 0x040fe400000000ff */
[----:B------:R-:W-:-:S04]  /*0700*/  FFMA R4, R5, R4, R7 ;  /* 0x0000000405047223 */ /* 0x000fc80000000007 */
[----:B------:R-:W-:-:S04]  /*0710*/  FFMA R0, R3, R4, R0 ;  /* 0x0000000403007223 */ /* 0x000fc80000000000 */
[----:B------:R-:W-:-:S07]  /*0720*/  @P1 FADD R0, RZ, -R0 ;  /* 0x80000000ff001221 */ /* 0x000fce0000000000 */
.L_x_0:
[----:B------:R-:W0:Y:S01]  /*0730*/  F2F.F64.F32 R2, R0 ;  /* 0x0000000000027310 */ /* 0x000e220000201800 */
[----:B------:R-:W-:Y:S01]  /*0740*/  MOV R8, 0x0 ;  /* 0x0000000000087802 */ /* 0x000fe20000000f00 */
[----:B------:R-:W1:Y:S01]  /*0750*/  LDCU.64 UR6, c[0x4][0x8] ;  /* 0x01000100ff0677ac */ /* 0x000e620008000a00 */
[----:B------:R-:W-:-:S04]  /*0760*/  IADD3 R6, P0, P1, R1, 0x20, R6 ;  /* 0x0000002001067810 */ /* 0x000fc8000791e006 */
[----:B------:R-:W2:Y:S01]  /*0770*/  LDC.64 R8, c[0x4][R8] ;  /* 0x0100000008087b82 */ /* 0x000ea20000000a00 */
[----:B------:R-:W-:Y:S01]  /*0780*/  IADD3.X R7, PT, PT, RZ, UR5, RZ, P0, P1 ;  /* 0x00000005ff077c10 */ /* 0x000fe200087e24ff */
[----:B0-----:R0:W-:Y:S01]  /*0790*/  STL.64 [R1+0x20], R2 ;  /* 0x0000200201007387 */ /* 0x0011e20000100a00 */
[----:B-1----:R-:W-:Y:S01]  /*07a0*/  IMAD.U32 R4, RZ, RZ, UR6 ;  /* 0x00000006ff047e24 */ /* 0x002fe2000f8e00ff */
[----:B------:R-:W-:-:S07]  /*07b0*/  MOV R5, UR7 ;  /* 0x0000000700057c02 */ /* 0x000fce0008000f00 */
[----:B------:R-:W-:-:S07]  /*07c0*/  LEPC R20, `(.L_x_3) ;  /* 0x000000001014794e */ /* 0x000fce0000000000 */
[----:B0-2---:R-:W-:Y:S05]  /*07d0*/  CALL.ABS.NOINC R8 ;  /* 0x0000000008007343 */ /* 0x005fea0003c00000 */
.L_x_3:
[----:B------:R-:W-:Y:S05]  /*07e0*/  EXIT ;  /* 0x000000000000794d */ /* 0x000fea0003800000 */
.L_x_4:
[----:B------:R-:W-:-:S00]  /*07f0*/  BRA `(.L_x_4) ;  /* 0xfffffffc00fc7947 */ /* 0x000fc0000383ffff */
[----:B------:R-:W-:-:S00]  /*0800*/  NOP ;  /* 0x0000000000007918 */ /* 0x000fc00000000000 */
[----:B------:R-:W-:-:S00]  /*0810*/  NOP ;  /* 0x0000000000007918 */ /* 0x000fc00000000000 */
[----:B------:R-:W-:-:S00]  /*0820*/  NOP ;  /* 0x0000000000007918 */ /* 0x000fc00000000000 */
[----:B------:R-:W-:-:S00]  /*0830*/  NOP ;  /* 0x0000000000007918 */ /* 0x000fc00000000000 */
[----:B------:R-:W-:-:S00]  /*0840*/  NOP ;  /* 0x0000000000007918 */ /* 0x000fc00000000000 */
[----:B------:R-:W-:-:S00]  /*0850*/  NOP ;  /* 0x0000000000007918 */ /* 0x000fc00000000000 */
[----:B------:R-:W-:-:S00]  /*0860*/  NOP ;  /* 0x0000000000007918 */ /* 0x000fc00000000000 */
[----:B------:R-:W-:-:S00]  /*0870*/  NOP ;  /* 0x0000000000007918 */ /* 0x000fc00000000000 */
.L_x_5:


//--------------------- .nv.global.init           --------------------------
	.section	.nv.global.init,"aw",@progbits
	.align	4
.nv.global.init:
	.type		__cudart_i2opi_f,@object
	.size		__cudart_i2opi_f,($str - __cudart_i2opi_f)
__cudart_i2opi_f:
        /*0000*/ 	.byte	0x41, 0x90, 0x43, 0x3c, 0x99, 0x95, 0x62, 0xdb, 0xc0, 0xdd, 0x34, 0xf5, 0xd1, 0x57, 0x27, 0xfc
        /*0010*/ 	.byte	0x29, 0x15, 0x44, 0x4e, 0x6e, 0x83, 0xf9, 0xa2
	.type		$str,@object
	.size		$str,(.L_0 - $str)
$str:
        /*0018*/ 	.byte	0x25, 0x2e, 0x31, 0x37, 0x67, 0x0a, 0x00
.L_0:


//--------------------- .nv.shared.reserved.0     --------------------------
	.section	.nv.shared.reserved.0,"aw",@nobits
	.weak		__nv_reservedSMEM_offset_0_alias
	.size		__nv_reservedSMEM_offset_0_alias, 0, 64
	.other		__nv_reservedSMEM_offset_0_alias,@"STO_CUDA_RESERVED_SHARED STV_DEFAULT"
__nv_reservedSMEM_offset_0_alias:
	.zero		0
	.zero		64


//--------------------- .nv.constant0._Z7computefffffffff --------------------------
	.section	.nv.constant0._Z7computefffffffff,"a",@progbits
	.sectionflags	@""
	.align	4
.nv.constant0._Z7computefffffffff:
	.zero		932


//--------------------- SYMBOLS --------------------------

	.type		.nv.reservedSmem.offset0,@object
	.size		.nv.reservedSmem.offset0,0x4
	.type		vprintf,@function
